//
// Generated by NVIDIA NVVM Compiler
//
// Compiler Build ID: CL-36424714
// Cuda compilation tools, release 13.0, V13.0.88
// Based on NVVM 20.0.0
//

.version 9.0
.target sm_100
.address_size 64

	// .globl	_Z16initializeHealthPiii

.visible .entry _Z16initializeHealthPiii(
	.param .u64 .ptr .align 1 _Z16initializeHealthPiii_param_0,
	.param .u32 _Z16initializeHealthPiii_param_1,
	.param .u32 _Z16initializeHealthPiii_param_2
)
{
	.reg .pred 	%p<2>;
	.reg .b32 	%r<7>;
	.reg .b64 	%rd<5>;

	ld.param.u64 	%rd1, [_Z16initializeHealthPiii_param_0];
	ld.param.u32 	%r2, [_Z16initializeHealthPiii_param_1];
	ld.param.u32 	%r3, [_Z16initializeHealthPiii_param_2];
	mov.u32 	%r4, %tid.x;
	mov.u32 	%r5, %ctaid.x;
	mov.u32 	%r6, %ntid.x;
	mad.lo.s32 	%r1, %r5, %r6, %r4;
	setp.ge.s32 	%p1, %r1, %r3;
	@%p1 bra 	$L__BB0_2;
	cvta.to.global.u64 	%rd2, %rd1;
	mul.wide.s32 	%rd3, %r1, 4;
	add.s64 	%rd4, %rd2, %rd3;
	st.global.u32 	[%rd4], %r2;
$L__BB0_2:
	ret;

}
	// .globl	_Z13simulateRoundPiS_S_S_iiPbS_
.visible .entry _Z13simulateRoundPiS_S_S_iiPbS_(
	.param .u64 .ptr .align 1 _Z13simulateRoundPiS_S_S_iiPbS__param_0,
	.param .u64 .ptr .align 1 _Z13simulateRoundPiS_S_S_iiPbS__param_1,
	.param .u64 .ptr .align 1 _Z13simulateRoundPiS_S_S_iiPbS__param_2,
	.param .u64 .ptr .align 1 _Z13simulateRoundPiS_S_S_iiPbS__param_3,
	.param .u32 _Z13simulateRoundPiS_S_S_iiPbS__param_4,
	.param .u32 _Z13simulateRoundPiS_S_S_iiPbS__param_5,
	.param .u64 .ptr .align 1 _Z13simulateRoundPiS_S_S_iiPbS__param_6,
	.param .u64 .ptr .align 1 _Z13simulateRoundPiS_S_S_iiPbS__param_7
)
{
	.reg .pred 	%p<42>;
	.reg .b16 	%rs<2>;
	.reg .b32 	%r<115>;
	.reg .b64 	%rd<146>;

	ld.param.u64 	%rd28, [_Z13simulateRoundPiS_S_S_iiPbS__param_0];
	ld.param.u64 	%rd29, [_Z13simulateRoundPiS_S_S_iiPbS__param_1];
	ld.param.u64 	%rd30, [_Z13simulateRoundPiS_S_S_iiPbS__param_2];
	ld.param.u32 	%r50, [_Z13simulateRoundPiS_S_S_iiPbS__param_4];
	ld.param.u32 	%r51, [_Z13simulateRoundPiS_S_S_iiPbS__param_5];
	cvta.to.global.u64 	%rd1, %rd29;
	cvta.to.global.u64 	%rd2, %rd28;
	cvta.to.global.u64 	%rd3, %rd30;
	mov.u32 	%r1, %tid.x;
	mov.u32 	%r52, %ctaid.x;
	mov.u32 	%r53, %ntid.x;
	mul.lo.s32 	%r2, %r52, %r53;
	add.s32 	%r3, %r2, %r1;
	setp.ge.s32 	%p1, %r3, %r50;
	@%p1 bra 	$L__BB1_37;
	mul.wide.s32 	%rd34, %r3, 4;
	add.s64 	%rd4, %rd3, %rd34;
	ld.global.u32 	%r54, [%rd4];
	setp.lt.s32 	%p2, %r54, 1;
	@%p2 bra 	$L__BB1_37;
	ld.param.u32 	%r95, [_Z13simulateRoundPiS_S_S_iiPbS__param_4];
	bar.sync 	0;
	add.s32 	%r55, %r51, %r3;
	rem.s32 	%r4, %r55, %r95;
	setp.eq.s32 	%p3, %r4, %r3;
	@%p3 bra 	$L__BB1_37;
	ld.param.u32 	%r96, [_Z13simulateRoundPiS_S_S_iiPbS__param_4];
	mul.wide.s32 	%rd35, %r4, 4;
	add.s64 	%rd36, %rd2, %rd35;
	ld.global.u32 	%r57, [%rd36];
	add.s64 	%rd38, %rd2, %rd34;
	ld.global.u32 	%r5, [%rd38];
	sub.s32 	%r6, %r57, %r5;
	add.s64 	%rd39, %rd1, %rd35;
	ld.global.u32 	%r58, [%rd39];
	add.s64 	%rd40, %rd1, %rd34;
	ld.global.u32 	%r7, [%rd40];
	sub.s32 	%r8, %r58, %r7;
	setp.lt.s32 	%p4, %r96, 1;
	mov.b32 	%r103, -1;
	@%p4 bra 	$L__BB1_30;
	ld.param.u32 	%r97, [_Z13simulateRoundPiS_S_S_iiPbS__param_4];
	setp.lt.u32 	%p5, %r97, 4;
	mov.b64 	%rd137, 9223372036854775807;
	mov.b32 	%r103, -1;
	mov.b32 	%r111, 0;
	@%p5 bra 	$L__BB1_23;
	mov.b64 	%rd137, 9223372036854775807;
	mov.b32 	%r103, -1;
	mov.b32 	%r100, 0;
$L__BB1_6:
	setp.eq.s32 	%p6, %r100, %r3;
	@%p6 bra 	$L__BB1_10;
	mul.wide.u32 	%rd43, %r100, 4;
	add.s64 	%rd44, %rd3, %rd43;
	ld.global.u32 	%r64, [%rd44];
	setp.lt.s32 	%p7, %r64, 1;
	@%p7 bra 	$L__BB1_10;
	ld.param.u64 	%rd126, [_Z13simulateRoundPiS_S_S_iiPbS__param_1];
	ld.param.u64 	%rd121, [_Z13simulateRoundPiS_S_S_iiPbS__param_0];
	cvta.to.global.u64 	%rd45, %rd121;
	add.s64 	%rd47, %rd45, %rd43;
	ld.global.u32 	%r65, [%rd47];
	sub.s32 	%r11, %r65, %r5;
	cvta.to.global.u64 	%rd48, %rd126;
	add.s64 	%rd49, %rd48, %rd43;
	ld.global.u32 	%r67, [%rd49];
	sub.s32 	%r12, %r67, %r7;
	mul.wide.s32 	%rd50, %r11, %r6;
	mul.wide.s32 	%rd51, %r12, %r8;
	or.b64  	%rd52, %rd50, %rd51;
	mul.wide.s32 	%rd53, %r11, %r8;
	mul.wide.s32 	%rd54, %r12, %r6;
	setp.ne.s64 	%p8, %rd53, %rd54;
	setp.lt.s64 	%p9, %rd52, 0;
	or.pred  	%p10, %p9, %p8;
	@%p10 bra 	$L__BB1_10;
	mul.wide.s32 	%rd55, %r11, %r11;
	mul.wide.s32 	%rd56, %r12, %r12;
	add.s64 	%rd57, %rd56, %rd55;
	setp.lt.s64 	%p11, %rd57, %rd137;
	min.s64 	%rd137, %rd57, %rd137;
	selp.b32 	%r103, %r100, %r103, %p11;
$L__BB1_10:
	add.s32 	%r15, %r100, 1;
	setp.eq.s32 	%p12, %r15, %r3;
	@%p12 bra 	$L__BB1_14;
	mul.wide.u32 	%rd58, %r100, 4;
	add.s64 	%rd59, %rd3, %rd58;
	ld.global.u32 	%r69, [%rd59+4];
	setp.lt.s32 	%p13, %r69, 1;
	@%p13 bra 	$L__BB1_14;
	ld.param.u64 	%rd127, [_Z13simulateRoundPiS_S_S_iiPbS__param_1];
	ld.param.u64 	%rd122, [_Z13simulateRoundPiS_S_S_iiPbS__param_0];
	cvta.to.global.u64 	%rd60, %rd122;
	add.s64 	%rd62, %rd60, %rd58;
	ld.global.u32 	%r70, [%rd62+4];
	sub.s32 	%r16, %r70, %r5;
	cvta.to.global.u64 	%rd63, %rd127;
	add.s64 	%rd64, %rd63, %rd58;
	ld.global.u32 	%r72, [%rd64+4];
	sub.s32 	%r17, %r72, %r7;
	mul.wide.s32 	%rd65, %r16, %r6;
	mul.wide.s32 	%rd66, %r17, %r8;
	or.b64  	%rd67, %rd65, %rd66;
	mul.wide.s32 	%rd68, %r16, %r8;
	mul.wide.s32 	%rd69, %r17, %r6;
	setp.ne.s64 	%p14, %rd68, %rd69;
	setp.lt.s64 	%p15, %rd67, 0;
	or.pred  	%p16, %p15, %p14;
	@%p16 bra 	$L__BB1_14;
	mul.wide.s32 	%rd70, %r16, %r16;
	mul.wide.s32 	%rd71, %r17, %r17;
	add.s64 	%rd72, %rd71, %rd70;
	setp.lt.s64 	%p17, %rd72, %rd137;
	min.s64 	%rd137, %rd72, %rd137;
	selp.b32 	%r103, %r15, %r103, %p17;
$L__BB1_14:
	add.s32 	%r20, %r100, 2;
	setp.eq.s32 	%p18, %r20, %r3;
	@%p18 bra 	$L__BB1_18;
	mul.wide.u32 	%rd73, %r100, 4;
	add.s64 	%rd74, %rd3, %rd73;
	ld.global.u32 	%r74, [%rd74+8];
	setp.lt.s32 	%p19, %r74, 1;
	@%p19 bra 	$L__BB1_18;
	ld.param.u64 	%rd128, [_Z13simulateRoundPiS_S_S_iiPbS__param_1];
	ld.param.u64 	%rd123, [_Z13simulateRoundPiS_S_S_iiPbS__param_0];
	cvta.to.global.u64 	%rd75, %rd123;
	add.s64 	%rd77, %rd75, %rd73;
	ld.global.u32 	%r75, [%rd77+8];
	sub.s32 	%r21, %r75, %r5;
	cvta.to.global.u64 	%rd78, %rd128;
	add.s64 	%rd79, %rd78, %rd73;
	ld.global.u32 	%r77, [%rd79+8];
	sub.s32 	%r22, %r77, %r7;
	mul.wide.s32 	%rd80, %r21, %r6;
	mul.wide.s32 	%rd81, %r22, %r8;
	or.b64  	%rd82, %rd80, %rd81;
	mul.wide.s32 	%rd83, %r21, %r8;
	mul.wide.s32 	%rd84, %r22, %r6;
	setp.ne.s64 	%p20, %rd83, %rd84;
	setp.lt.s64 	%p21, %rd82, 0;
	or.pred  	%p22, %p21, %p20;
	@%p22 bra 	$L__BB1_18;
	mul.wide.s32 	%rd85, %r21, %r21;
	mul.wide.s32 	%rd86, %r22, %r22;
	add.s64 	%rd87, %rd86, %rd85;
	setp.lt.s64 	%p23, %rd87, %rd137;
	min.s64 	%rd137, %rd87, %rd137;
	selp.b32 	%r103, %r20, %r103, %p23;
$L__BB1_18:
	add.s32 	%r25, %r100, 3;
	setp.eq.s32 	%p24, %r25, %r3;
	@%p24 bra 	$L__BB1_22;
	mul.wide.u32 	%rd88, %r100, 4;
	add.s64 	%rd89, %rd3, %rd88;
	ld.global.u32 	%r79, [%rd89+12];
	setp.lt.s32 	%p25, %r79, 1;
	@%p25 bra 	$L__BB1_22;
	ld.param.u64 	%rd129, [_Z13simulateRoundPiS_S_S_iiPbS__param_1];
	ld.param.u64 	%rd124, [_Z13simulateRoundPiS_S_S_iiPbS__param_0];
	cvta.to.global.u64 	%rd90, %rd124;
	add.s64 	%rd92, %rd90, %rd88;
	ld.global.u32 	%r80, [%rd92+12];
	sub.s32 	%r26, %r80, %r5;
	cvta.to.global.u64 	%rd93, %rd129;
	add.s64 	%rd94, %rd93, %rd88;
	ld.global.u32 	%r82, [%rd94+12];
	sub.s32 	%r27, %r82, %r7;
	mul.wide.s32 	%rd95, %r26, %r6;
	mul.wide.s32 	%rd96, %r27, %r8;
	or.b64  	%rd97, %rd95, %rd96;
	mul.wide.s32 	%rd98, %r26, %r8;
	mul.wide.s32 	%rd99, %r27, %r6;
	setp.ne.s64 	%p26, %rd98, %rd99;
	setp.lt.s64 	%p27, %rd97, 0;
	or.pred  	%p28, %p27, %p26;
	@%p28 bra 	$L__BB1_22;
	mul.wide.s32 	%rd100, %r26, %r26;
	mul.wide.s32 	%rd101, %r27, %r27;
	add.s64 	%rd102, %rd101, %rd100;
	setp.lt.s64 	%p29, %rd102, %rd137;
	min.s64 	%rd137, %rd102, %rd137;
	selp.b32 	%r103, %r25, %r103, %p29;
$L__BB1_22:
	ld.param.u32 	%r98, [_Z13simulateRoundPiS_S_S_iiPbS__param_4];
	add.s32 	%r100, %r100, 4;
	and.b32  	%r111, %r98, 2147483644;
	setp.ne.s32 	%p30, %r100, %r111;
	@%p30 bra 	$L__BB1_6;
$L__BB1_23:
	ld.param.u32 	%r99, [_Z13simulateRoundPiS_S_S_iiPbS__param_4];
	and.b32  	%r35, %r99, 3;
	setp.eq.s32 	%p31, %r35, 0;
	@%p31 bra 	$L__BB1_30;
	ld.param.u64 	%rd130, [_Z13simulateRoundPiS_S_S_iiPbS__param_1];
	ld.param.u64 	%rd125, [_Z13simulateRoundPiS_S_S_iiPbS__param_0];
	mul.wide.u32 	%rd103, %r111, 4;
	cvta.to.global.u64 	%rd104, %rd130;
	add.s64 	%rd143, %rd104, %rd103;
	cvta.to.global.u64 	%rd105, %rd125;
	add.s64 	%rd142, %rd105, %rd103;
	add.s64 	%rd141, %rd3, %rd103;
	sub.s32 	%r84, %r111, %r2;
	sub.s32 	%r110, %r84, %r1;
	neg.s32 	%r109, %r35;
$L__BB1_25:
	.pragma "nounroll";
	setp.eq.s32 	%p32, %r110, 0;
	@%p32 bra 	$L__BB1_29;
	ld.global.u32 	%r85, [%rd141];
	setp.lt.s32 	%p33, %r85, 1;
	@%p33 bra 	$L__BB1_29;
	ld.global.u32 	%r86, [%rd142];
	sub.s32 	%r42, %r86, %r5;
	ld.global.u32 	%r88, [%rd143];
	sub.s32 	%r43, %r88, %r7;
	mul.wide.s32 	%rd106, %r42, %r6;
	mul.wide.s32 	%rd107, %r43, %r8;
	or.b64  	%rd108, %rd106, %rd107;
	mul.wide.s32 	%rd109, %r42, %r8;
	mul.wide.s32 	%rd110, %r43, %r6;
	setp.ne.s64 	%p34, %rd109, %rd110;
	setp.lt.s64 	%p35, %rd108, 0;
	or.pred  	%p36, %p35, %p34;
	@%p36 bra 	$L__BB1_29;
	mul.wide.s32 	%rd111, %r42, %r42;
	mul.wide.s32 	%rd112, %r43, %r43;
	add.s64 	%rd113, %rd112, %rd111;
	setp.lt.s64 	%p37, %rd113, %rd137;
	min.s64 	%rd137, %rd113, %rd137;
	selp.b32 	%r103, %r111, %r103, %p37;
$L__BB1_29:
	add.s32 	%r111, %r111, 1;
	add.s64 	%rd143, %rd143, 4;
	add.s64 	%rd142, %rd142, 4;
	add.s64 	%rd141, %rd141, 4;
	add.s32 	%r110, %r110, 1;
	add.s32 	%r109, %r109, 1;
	setp.ne.s32 	%p38, %r109, 0;
	@%p38 bra 	$L__BB1_25;
$L__BB1_30:
	bar.sync 	0;
	setp.eq.s32 	%p39, %r103, -1;
	@%p39 bra 	$L__BB1_32;
	ld.param.u64 	%rd132, [_Z13simulateRoundPiS_S_S_iiPbS__param_3];
	ld.param.u64 	%rd131, [_Z13simulateRoundPiS_S_S_iiPbS__param_2];
	cvta.to.global.u64 	%rd114, %rd131;
	mul.wide.s32 	%rd115, %r103, 4;
	add.s64 	%rd116, %rd114, %rd115;
	atom.global.add.u32 	%r90, [%rd116], -1;
	cvta.to.global.u64 	%rd117, %rd132;
	add.s64 	%rd119, %rd117, %rd34;
	atom.global.add.u32 	%r91, [%rd119], 1;
$L__BB1_32:
	ld.param.u64 	%rd134, [_Z13simulateRoundPiS_S_S_iiPbS__param_7];
	cvta.to.global.u64 	%rd27, %rd134;
	bar.sync 	0;
	ld.global.u32 	%r92, [%rd4];
	setp.lt.s32 	%p40, %r92, 1;
	@%p40 bra 	$L__BB1_34;
	atom.global.add.u32 	%r93, [%rd27], 1;
$L__BB1_34:
	bar.sync 	0;
	ld.global.u32 	%r94, [%rd27];
	setp.gt.s32 	%p41, %r94, 1;
	@%p41 bra 	$L__BB1_36;
	ld.param.u64 	%rd133, [_Z13simulateRoundPiS_S_S_iiPbS__param_6];
	cvta.to.global.u64 	%rd120, %rd133;
	mov.b16 	%rs1, 0;
	st.global.u8 	[%rd120], %rs1;
$L__BB1_36:
	bar.sync 	0;
$L__BB1_37:
	ret;

}


// ===== COMPILED SASS (sm_100) =====

	.target	sm_100

	.elftype	@"ET_EXEC"


//--------------------- .note.nv.tkinfo           --------------------------
	.section	.note.nv.tkinfo,"",@"SHT_NOTE"
	.sectionflags	@"SHF_NOTE_NV_TKINFO"
	.tkinfo
        /*0018*/ 	.word	0x00000002
        /*0030*/ 	.string	""
        /*0030*/ 	.string	"ptxas"
        /*0030*/ 	.string	"Cuda compilation tools, release 13.0, V13.0.88"
        /*0030*/ 	.string	"Build cuda_13.0.r13.0/compiler.36424714_0"
        /*0030*/ 	.string	"-arch sm_100 -m 64 "



//--------------------- .note.nv.cuinfo           --------------------------
	.section	.note.nv.cuinfo,"",@"SHT_NOTE"
	.sectionflags	@"SHF_NOTE_NV_CUINFO"
        /*0018*/ 	.short	0x0002
        /*001a*/ 	.short	0x0064
        /*001c*/ 	.short	0x0082
	.zero		2


//--------------------- .nv.info                  --------------------------
	.section	.nv.info,"",@"SHT_CUDA_INFO"
	.align	4


	//----- nvinfo : EIATTR_REGCOUNT
	.align		4
        /*0000*/ 	.byte	0x04, 0x2f
        /*0002*/ 	.short	(.L_1 - .L_0)
	.align		4
.L_0:
        /*0004*/ 	.word	index@(_Z16initializeHealthPiii)
        /*0008*/ 	.word	0x0000000a


	//----- nvinfo : EIATTR_FRAME_SIZE
	.align		4
.L_1:
        /*000c*/ 	.byte	0x04, 0x11
        /*000e*/ 	.short	(.L_3 - .L_2)
	.align		4
.L_2:
        /*0010*/ 	.word	index@(_Z16initializeHealthPiii)
        /*0014*/ 	.word	0x00000000


	//----- nvinfo : EIATTR_REGCOUNT
	.align		4
.L_3:
        /*0018*/ 	.byte	0x04, 0x2f
        /*001a*/ 	.short	(.L_5 - .L_4)
	.align		4
.L_4:
        /*001c*/ 	.word	index@(_Z13simulateRoundPiS_S_S_iiPbS_)
        /*0020*/ 	.word	0x00000020


	//----- nvinfo : EIATTR_FRAME_SIZE
	.align		4
.L_5:
        /*0024*/ 	.byte	0x04, 0x11
        /*0026*/ 	.short	(.L_7 - .L_6)
	.align		4
.L_6:
        /*0028*/ 	.word	index@(_Z13simulateRoundPiS_S_S_iiPbS_)
        /*002c*/ 	.word	0x00000000


	//----- nvinfo : EIATTR_MIN_STACK_SIZE
	.align		4
.L_7:
        /*0030*/ 	.byte	0x04, 0x12
        /*0032*/ 	.short	(.L_9 - .L_8)
	.align		4
.L_8:
        /*0034*/ 	.word	index@(_Z13simulateRoundPiS_S_S_iiPbS_)
        /*0038*/ 	.word	0x00000000


	//----- nvinfo : EIATTR_MIN_STACK_SIZE
	.align		4
.L_9:
        /*003c*/ 	.byte	0x04, 0x12
        /*003e*/ 	.short	(.L_11 - .L_10)
	.align		4
.L_10:
        /*0040*/ 	.word	index@(_Z16initializeHealthPiii)
        /*0044*/ 	.word	0x00000000
.L_11:


//--------------------- .nv.compat                --------------------------
	.section	.nv.compat,"",@"SHT_CUDA_COMPAT_INFO"
	.align	4
        /*0000*/ 	.byte	0x02, 0x09, 0x00, 0x00, 0x02, 0x02, 0x01, 0x00, 0x02, 0x05, 0x05, 0x00, 0x03, 0x07, 0x01, 0x01
        /*0010*/ 	.byte	0x02, 0x03, 0x00, 0x00, 0x02, 0x06, 0x01, 0x00, 0x04, 0x0b, 0x08, 0x00, 0x09, 0x00, 0x00, 0x00
        /*0020*/ 	.byte	0x00, 0x00, 0x00, 0x00


//--------------------- .nv.info._Z13simulateRoundPiS_S_S_iiPbS_ --------------------------
	.section	.nv.info._Z13simulateRoundPiS_S_S_iiPbS_,"",@"SHT_CUDA_INFO"
	.sectionflags	@""
	.align	4


	//----- nvinfo : EIATTR_CUDA_API_VERSION
	.align		4
        /*0000*/ 	.byte	0x04, 0x37
        /*0002*/ 	.short	(.L_13 - .L_12)
.L_12:
        /*0004*/ 	.word	0x00000082


	//----- nvinfo : EIATTR_KPARAM_INFO
	.align		4
.L_13:
        /*0008*/ 	.byte	0x04, 0x17
        /*000a*/ 	.short	(.L_15 - .L_14)
.L_14:
        /*000c*/ 	.word	0x00000000
        /*0010*/ 	.short	0x0007
        /*0012*/ 	.short	0x0030
        /*0014*/ 	.byte	0x00, 0xf5, 0x21, 0x00


	//----- nvinfo : EIATTR_KPARAM_INFO
	.align		4
.L_15:
        /*0018*/ 	.byte	0x04, 0x17
        /*001a*/ 	.short	(.L_17 - .L_16)
.L_16:
        /*001c*/ 	.word	0x00000000
        /*0020*/ 	.short	0x0006
        /*0022*/ 	.short	0x0028
        /*0024*/ 	.byte	0x00, 0xf5, 0x21, 0x00


	//----- nvinfo : EIATTR_KPARAM_INFO
	.align		4
.L_17:
        /*0028*/ 	.byte	0x04, 0x17
        /*002a*/ 	.short	(.L_19 - .L_18)
.L_18:
        /*002c*/ 	.word	0x00000000
        /*0030*/ 	.short	0x0005
        /*0032*/ 	.short	0x0024
        /*0034*/ 	.byte	0x00, 0xf0, 0x11, 0x00


	//----- nvinfo : EIATTR_KPARAM_INFO
	.align		4
.L_19:
        /*0038*/ 	.byte	0x04, 0x17
        /*003a*/ 	.short	(.L_21 - .L_20)
.L_20:
        /*003c*/ 	.word	0x00000000
        /*0040*/ 	.short	0x0004
        /*0042*/ 	.short	0x0020
        /*0044*/ 	.byte	0x00, 0xf0, 0x11, 0x00


	//----- nvinfo : EIATTR_KPARAM_INFO
	.align		4
.L_21:
        /*0048*/ 	.byte	0x04, 0x17
        /*004a*/ 	.short	(.L_23 - .L_22)
.L_22:
        /*004c*/ 	.word	0x00000000
        /*0050*/ 	.short	0x0003
        /*0052*/ 	.short	0x0018
        /*0054*/ 	.byte	0x00, 0xf5, 0x21, 0x00


	//----- nvinfo : EIATTR_KPARAM_INFO
	.align		4
.L_23:
        /*0058*/ 	.byte	0x04, 0x17
        /*005a*/ 	.short	(.L_25 - .L_24)
.L_24:
        /*005c*/ 	.word	0x00000000
        /*0060*/ 	.short	0x0002
        /*0062*/ 	.short	0x0010
        /*0064*/ 	.byte	0x00, 0xf5, 0x21, 0x00


	//----- nvinfo : EIATTR_KPARAM_INFO
	.align		4
.L_25:
        /*0068*/ 	.byte	0x04, 0x17
        /*006a*/ 	.short	(.L_27 - .L_26)
.L_26:
        /*006c*/ 	.word	0x00000000
        /*0070*/ 	.short	0x0001
        /*0072*/ 	.short	0x0008
        /*0074*/ 	.byte	0x00, 0xf5, 0x21, 0x00


	//----- nvinfo : EIATTR_KPARAM_INFO
	.align		4
.L_27:
        /*0078*/ 	.byte	0x04, 0x17
        /*007a*/ 	.short	(.L_29 - .L_28)
.L_28:
        /*007c*/ 	.word	0x00000000
        /*0080*/ 	.short	0x0000
        /*0082*/ 	.short	0x0000
        /*0084*/ 	.byte	0x00, 0xf5, 0x21, 0x00


	//----- nvinfo : EIATTR_SPARSE_MMA_MASK
	.align		4
.L_29:
        /*0088*/ 	.byte	0x03, 0x50
        /*008a*/ 	.short	0x0000


	//----- nvinfo : EIATTR_MAXREG_COUNT
	.align		4
        /*008c*/ 	.byte	0x03, 0x1b
        /*008e*/ 	.short	0x00ff


	//----- nvinfo : EIATTR_NUM_BARRIERS
	.align		4
        /*0090*/ 	.byte	0x02, 0x4c
        /*0092*/ 	.byte	0x01
	.zero		1


	//----- nvinfo : EIATTR_MERCURY_ISA_VERSION
	.align		4
        /*0094*/ 	.byte	0x03, 0x5f
        /*0096*/ 	.short	0x0101


	//----- nvinfo : EIATTR_INT_WARP_WIDE_INSTR_OFFSETS
	.align		4
        /*0098*/ 	.byte	0x04, 0x31
        /*009a*/ 	.short	(.L_31 - .L_30)


	//   ....[0]....
.L_30:
        /*009c*/ 	.word	0x000011b0


	//----- nvinfo : EIATTR_VRC_CTA_INIT_COUNT
	.align		4
.L_31:
        /*00a0*/ 	.byte	0x02, 0x4a
	.zero		1
	.zero		1


	//----- nvinfo : EIATTR_EXIT_INSTR_OFFSETS
	.align		4
        /*00a4*/ 	.byte	0x04, 0x1c
        /*00a6*/ 	.short	(.L_33 - .L_32)


	//   ....[0]....
.L_32:
        /*00a8*/ 	.word	0x00000080


	//   ....[1]....
        /*00ac*/ 	.word	0x000000e0


	//   ....[2]....
        /*00b0*/ 	.word	0x00000290


	//   ....[3]....
        /*00b4*/ 	.word	0x00001270


	//----- nvinfo : EIATTR_CRS_STACK_SIZE
	.align		4
.L_33:
        /*00b8*/ 	.byte	0x04, 0x1e
        /*00ba*/ 	.short	(.L_35 - .L_34)
.L_34:
        /*00bc*/ 	.word	0x00000000


	//----- nvinfo : EIATTR_CBANK_PARAM_SIZE
	.align		4
.L_35:
        /*00c0*/ 	.byte	0x03, 0x19
        /*00c2*/ 	.short	0x0038


	//----- nvinfo : EIATTR_PARAM_CBANK
	.align		4
        /*00c4*/ 	.byte	0x04, 0x0a
        /*00c6*/ 	.short	(.L_37 - .L_36)
	.align		4
.L_36:
        /*00c8*/ 	.word	index@(.nv.constant0._Z13simulateRoundPiS_S_S_iiPbS_)
        /*00cc*/ 	.short	0x0380
        /*00ce*/ 	.short	0x0038


	//----- nvinfo : EIATTR_SW_WAR
	.align		4
.L_37:
        /*00d0*/ 	.byte	0x04, 0x36
        /*00d2*/ 	.short	(.L_39 - .L_38)
.L_38:
        /*00d4*/ 	.word	0x00000008
.L_39:


//--------------------- .nv.info._Z16initializeHealthPiii --------------------------
	.section	.nv.info._Z16initializeHealthPiii,"",@"SHT_CUDA_INFO"
	.sectionflags	@""
	.align	4


	//----- nvinfo : EIATTR_CUDA_API_VERSION
	.align		4
        /*0000*/ 	.byte	0x04, 0x37
        /*0002*/ 	.short	(.L_41 - .L_40)
.L_40:
        /*0004*/ 	.word	0x00000082


	//----- nvinfo : EIATTR_KPARAM_INFO
	.align		4
.L_41:
        /*0008*/ 	.byte	0x04, 0x17
        /*000a*/ 	.short	(.L_43 - .L_42)
.L_42:
        /*000c*/ 	.word	0x00000000
        /*0010*/ 	.short	0x0002
        /*0012*/ 	.short	0x000c
        /*0014*/ 	.byte	0x00, 0xf0, 0x11, 0x00


	//----- nvinfo : EIATTR_KPARAM_INFO
	.align		4
.L_43:
        /*0018*/ 	.byte	0x04, 0x17
        /*001a*/ 	.short	(.L_45 - .L_44)
.L_44:
        /*001c*/ 	.word	0x00000000
        /*0020*/ 	.short	0x0001
        /*0022*/ 	.short	0x0008
        /*0024*/ 	.byte	0x00, 0xf0, 0x11, 0x00


	//----- nvinfo : EIATTR_KPARAM_INFO
	.align		4
.L_45:
        /*0028*/ 	.byte	0x04, 0x17
        /*002a*/ 	.short	(.L_47 - .L_46)
.L_46:
        /*002c*/ 	.word	0x00000000
        /*0030*/ 	.short	0x0000
        /*0032*/ 	.short	0x0000
        /*0034*/ 	.byte	0x00, 0xf5, 0x21, 0x00


	//----- nvinfo : EIATTR_SPARSE_MMA_MASK
	.align		4
.L_47:
        /*0038*/ 	.byte	0x03, 0x50
        /*003a*/ 	.short	0x0000


	//----- nvinfo : EIATTR_MAXREG_COUNT
	.align		4
        /*003c*/ 	.byte	0x03, 0x1b
        /*003e*/ 	.short	0x00ff


	//----- nvinfo : EIATTR_MERCURY_ISA_VERSION
	.align		4
        /*0040*/ 	.byte	0x03, 0x5f
        /*0042*/ 	.short	0x0101


	//----- nvinfo : EIATTR_VRC_CTA_INIT_COUNT
	.align		4
        /*0044*/ 	.byte	0x02, 0x4a
	.zero		1
	.zero		1


	//----- nvinfo : EIATTR_EXIT_INSTR_OFFSETS
	.align		4
        /*0048*/ 	.byte	0x04, 0x1c
        /*004a*/ 	.short	(.L_49 - .L_48)


	//   ....[0]....
.L_48:
        /*004c*/ 	.word	0x00000070


	//   ....[1]....
        /*0050*/ 	.word	0x000000d0


	//----- nvinfo : EIATTR_CBANK_PARAM_SIZE
	.align		4
.L_49:
        /*0054*/ 	.byte	0x03, 0x19
        /*0056*/ 	.short	0x0010


	//----- nvinfo : EIATTR_PARAM_CBANK
	.align		4
        /*0058*/ 	.byte	0x04, 0x0a
        /*005a*/ 	.short	(.L_51 - .L_50)
	.align		4
.L_50:
        /*005c*/ 	.word	index@(.nv.constant0._Z16initializeHealthPiii)
        /*0060*/ 	.short	0x0380
        /*0062*/ 	.short	0x0010


	//----- nvinfo : EIATTR_SW_WAR
	.align		4
.L_51:
        /*0064*/ 	.byte	0x04, 0x36
        /*0066*/ 	.short	(.L_53 - .L_52)
.L_52:
        /*0068*/ 	.word	0x00000008
.L_53:


//--------------------- .nv.callgraph             --------------------------
	.section	.nv.callgraph,"",@"SHT_CUDA_CALLGRAPH"
	.align	4
	.sectionentsize	8
	.align		4
        /*0000*/ 	.word	0x00000000
	.align		4
        /*0004*/ 	.word	0xffffffff
	.align		4
        /*0008*/ 	.word	0x00000000
	.align		4
        /*000c*/ 	.word	0xfffffffe
	.align		4
        /*0010*/ 	.word	0x00000000
	.align		4
        /*0014*/ 	.word	0xfffffffd
	.align		4
        /*0018*/ 	.word	0x00000000
	.align		4
        /*001c*/ 	.word	0xfffffffc


//--------------------- .text._Z13simulateRoundPiS_S_S_iiPbS_ --------------------------
	.section	.text._Z13simulateRoundPiS_S_S_iiPbS_,"ax",@progbits
	.align	128
        .global         _Z13simulateRoundPiS_S_S_iiPbS_
        .type           _Z13simulateRoundPiS_S_S_iiPbS_,@function
        .size           _Z13simulateRoundPiS_S_S_iiPbS_,(.L_x_20 - _Z13simulateRoundPiS_S_S_iiPbS_)
        .other          _Z13simulateRoundPiS_S_S_iiPbS_,@"STO_CUDA_ENTRY STV_DEFAULT"
_Z13simulateRoundPiS_S_S_iiPbS_:
.text._Z13simulateRoundPiS_S_S_iiPbS_:
[----:B------:R-:W-:Y:S01]  /*0000*/  LDC R1, c[0x0][0x37c] ;  /* 0x0000df00ff017b82 */ /* 0x000fe20000000800 */
[----:B------:R-:W0:Y:S07]  /*0010*/  S2R R22, SR_TID.X ;  /* 0x0000000000167919 */ /* 0x000e2e0000002100 */
[----:B------:R-:W1:Y:S01]  /*0020*/  S2UR UR4, SR_CTAID.X ;  /* 0x00000000000479c3 */ /* 0x000e620000002500 */
[----:B------:R-:W1:Y:S07]  /*0030*/  LDCU UR5, c[0x0][0x360] ;  /* 0x00006c00ff0577ac */ /* 0x000e6e0008000800 */
[----:B------:R-:W2:Y:S01]  /*0040*/  LDC R15, c[0x0][0x3a0] ;  /* 0x0000e800ff0f7b82 */ /* 0x000ea20000000800 */
[----:B-1----:R-:W-:-:S06]  /*0050*/  UIMAD UR4, UR4, UR5, URZ ;  /* 0x00000005040472a4 */ /* 0x002fcc000f8e02ff */
[----:B0-----:R-:W-:-:S05]  /*0060*/  VIADD R0, R22, UR4 ;  /* 0x0000000416007c36 */ /* 0x001fca0008000000 */
[----:B--2---:R-:W-:-:S13]  /*0070*/  ISETP.GE.AND P0, PT, R0, R15, PT ;  /* 0x0000000f0000720c */ /* 0x004fda0003f06270 */
[----:B------:R-:W-:Y:S05]  /*0080*/  @P0 EXIT ;  /* 0x000000000000094d */ /* 0x000fea0003800000 */
[----:B------:R-:W0:Y:S01]  /*0090*/  LDC.64 R12, c[0x0][0x390] ;  /* 0x0000e400ff0c7b82 */ /* 0x000e220000000a00 */
[----:B------:R-:W1:Y:S01]  /*00a0*/  LDCU.64 UR6, c[0x0][0x358] ;  /* 0x00006b00ff0677ac */ /* 0x000e620008000a00 */
[----:B0-----:R-:W-:-:S05]  /*00b0*/  IMAD.WIDE R12, R0, 0x4, R12 ;  /* 0x00000004000c7825 */ /* 0x001fca00078e020c */
[----:B-1----:R-:W2:Y:S02]  /*00c0*/  LDG.E R2, desc[UR6][R12.64] ;  /* 0x000000060c027981 */ /* 0x002ea4000c1e1900 */
[----:B--2---:R-:W-:-:S13]  /*00d0*/  ISETP.GE.AND P0, PT, R2, 0x1, PT ;  /* 0x000000010200780c */ /* 0x004fda0003f06270 */
[----:B------:R-:W-:Y:S05]  /*00e0*/  @!P0 EXIT ;  /* 0x000000000000894d */ /* 0x000fea0003800000 */
[----:B------:R-:W-:Y:S01]  /*00f0*/  IABS R7, R15 ;  /* 0x0000000f00077213 */ /* 0x000fe20000000000 */
[----:B------:R-:W0:Y:S03]  /*0100*/  LDCU UR5, c[0x0][0x3a4] ;  /* 0x00007480ff0577ac */ /* 0x000e260008000800 */
[----:B------:R-:W1:Y:S08]  /*0110*/  I2F.RP R5, R7 ;  /* 0x0000000700057306 */ /* 0x000e700000209400 */
[----:B-1----:R-:W1:Y:S01]  /*0120*/  MUFU.RCP R5, R5 ;  /* 0x0000000500057308 */ /* 0x002e620000001000 */
[----:B0-----:R-:W-:Y:S01]  /*0130*/  VIADD R4, R0, UR5 ;  /* 0x0000000500047c36 */ /* 0x001fe20008000000 */
[----:B------:R-:W-:Y:S04]  /*0140*/  BAR.SYNC.DEFER_BLOCKING 0x0 ;  /* 0x0000000000007b1d */ /* 0x000fe80000010000 */
[----:B------:R-:W-:Y:S01]  /*0150*/  ISETP.GE.AND P2, PT, R4, RZ, PT ;  /* 0x000000ff0400720c */ /* 0x000fe20003f46270 */
[----:B-1----:R-:W-:-:S04]  /*0160*/  VIADD R2, R5, 0xffffffe ;  /* 0x0ffffffe05027836 */ /* 0x002fc80000000000 */
[----:B------:R0:W1:Y:S02]  /*0170*/  F2I.FTZ.U32.TRUNC.NTZ R3, R2 ;  /* 0x0000000200037305 */ /* 0x000064000021f000 */
[----:B0-----:R-:W-:Y:S02]  /*0180*/  IMAD.MOV.U32 R2, RZ, RZ, RZ ;  /* 0x000000ffff027224 */ /* 0x001fe400078e00ff */
[----:B-1----:R-:W-:-:S04]  /*0190*/  IMAD.MOV R6, RZ, RZ, -R3 ;  /* 0x000000ffff067224 */ /* 0x002fc800078e0a03 */
[----:B------:R-:W-:Y:S01]  /*01a0*/  IMAD R9, R6, R7, RZ ;  /* 0x0000000706097224 */ /* 0x000fe200078e02ff */
[----:B------:R-:W-:-:S03]  /*01b0*/  IABS R6, R4 ;  /* 0x0000000400067213 */ /* 0x000fc60000000000 */
[----:B------:R-:W-:-:S06]  /*01c0*/  IMAD.HI.U32 R3, R3, R9, R2 ;  /* 0x0000000903037227 */ /* 0x000fcc00078e0002 */
[----:B------:R-:W-:-:S04]  /*01d0*/  IMAD.HI.U32 R3, R3, R6, RZ ;  /* 0x0000000603037227 */ /* 0x000fc800078e00ff */
[----:B------:R-:W-:-:S04]  /*01e0*/  IMAD.MOV R3, RZ, RZ, -R3 ;  /* 0x000000ffff037224 */ /* 0x000fc800078e0a03 */
[----:B------:R-:W-:-:S05]  /*01f0*/  IMAD R2, R7, R3, R6 ;  /* 0x0000000307027224 */ /* 0x000fca00078e0206 */
[----:B------:R-:W-:-:S13]  /*0200*/  ISETP.GT.U32.AND P0, PT, R7, R2, PT ;  /* 0x000000020700720c */ /* 0x000fda0003f04070 */
[----:B------:R-:W-:Y:S02]  /*0210*/  @!P0 IADD3 R2, PT, PT, R2, -R7, RZ ;  /* 0x8000000702028210 */ /* 0x000fe40007ffe0ff */
[----:B------:R-:W-:Y:S02]  /*0220*/  ISETP.NE.AND P0, PT, R15, RZ, PT ;  /* 0x000000ff0f00720c */ /* 0x000fe40003f05270 */
[----:B------:R-:W-:-:S13]  /*0230*/  ISETP.GT.U32.AND P1, PT, R7, R2, PT ;  /* 0x000000020700720c */ /* 0x000fda0003f24070 */
[----:B------:R-:W-:-:S04]  /*0240*/  @!P1 IMAD.IADD R2, R2, 0x1, -R7 ;  /* 0x0000000102029824 */ /* 0x000fc800078e0a07 */
[----:B------:R-:W-:-:S04]  /*0250*/  IMAD.MOV.U32 R19, RZ, RZ, R2 ;  /* 0x000000ffff137224 */ /* 0x000fc800078e0002 */
[----:B------:R-:W-:Y:S01]  /*0260*/  @!P2 IMAD.MOV R19, RZ, RZ, -R19 ;  /* 0x000000ffff13a224 */ /* 0x000fe200078e0a13 */
[----:B------:R-:W-:-:S04]  /*0270*/  @!P0 LOP3.LUT R19, RZ, R15, RZ, 0x33, !PT ;  /* 0x0000000fff138212 */ /* 0x000fc800078e33ff */
[----:B------:R-:W-:-:S13]  /*0280*/  ISETP.NE.AND P0, PT, R19, R0, PT ;  /* 0x000000001300720c */ /* 0x000fda0003f05270 */
[----:B------:R-:W-:Y:S05]  /*0290*/  @!P0 EXIT ;  /* 0x000000000000894d */ /* 0x000fea0003800000 */
[----:B------:R-:W-:Y:S01]  /*02a0*/  ISETP.GE.AND P0, PT, R15, 0x1, PT ;  /* 0x000000010f00780c */ /* 0x000fe20003f06270 */
[----:B------:R-:W-:-:S12]  /*02b0*/  IMAD.MOV.U32 R2, RZ, RZ, -0x1 ;  /* 0xffffffffff027424 */ /* 0x000fd800078e00ff */
[----:B------:R-:W-:Y:S05]  /*02c0*/  @!P0 BRA `(.L_x_0) ;  /* 0x0000000c00648947 */ /* 0x000fea0003800000 */
[----:B------:R-:W0:Y:S08]  /*02d0*/  LDC.64 R16, c[0x0][0x380] ;  /* 0x0000e000ff107b82 */ /* 0x000e300000000a00 */
[----:B------:R-:W1:Y:S01]  /*02e0*/  LDC.64 R20, c[0x0][0x388] ;  /* 0x0000e200ff147b82 */ /* 0x000e620000000a00 */
[----:B0-----:R-:W-:-:S04]  /*02f0*/  IMAD.WIDE R10, R19, 0x4, R16 ;  /* 0x00000004130a7825 */ /* 0x001fc800078e0210 */
[C---:B------:R-:W-:Y:S01]  /*0300*/  IMAD.WIDE R16, R0.reuse, 0x4, R16 ;  /* 0x0000000400107825 */ /* 0x040fe200078e0210 */
[----:B------:R-:W2:Y:S03]  /*0310*/  LDG.E R8, desc[UR6][R10.64] ;  /* 0x000000060a087981 */ /* 0x000ea6000c1e1900 */
[--C-:B-1----:R-:W-:Y:S01]  /*0320*/  IMAD.WIDE R18, R19, 0x4, R20.reuse ;  /* 0x0000000413127825 */ /* 0x102fe200078e0214 */
[----:B------:R-:W2:Y:S03]  /*0330*/  LDG.E R3, desc[UR6][R16.64] ;  /* 0x0000000610037981 */ /* 0x000ea6000c1e1900 */
[----:B------:R-:W-:Y:S01]  /*0340*/  IMAD.WIDE R20, R0, 0x4, R20 ;  /* 0x0000000400147825 */ /* 0x000fe200078e0214 */
[----:B------:R-:W3:Y:S04]  /*0350*/  LDG.E R9, desc[UR6][R18.64] ;  /* 0x0000000612097981 */ /* 0x000ee8000c1e1900 */
[----:B------:R-:W3:Y:S01]  /*0360*/  LDG.E R4, desc[UR6][R20.64] ;  /* 0x0000000614047981 */ /* 0x000ee2000c1e1900 */
[----:B------:R-:W-:Y:S01]  /*0370*/  ISETP.GE.U32.AND P0, PT, R15, 0x4, PT ;  /* 0x000000040f00780c */ /* 0x000fe20003f06070 */
[----:B------:R-:W-:Y:S01]  /*0380*/  IMAD.MOV.U32 R5, RZ, RZ, -0x1 ;  /* 0xffffffffff057424 */ /* 0x000fe200078e00ff */
[----:B------:R-:W-:Y:S01]  /*0390*/  MOV R6, 0x7fffffff ;  /* 0x7fffffff00067802 */ /* 0x000fe20000000f00 */
[----:B------:R-:W-:-:S02]  /*03a0*/  IMAD.MOV.U32 R2, RZ, RZ, -0x1 ;  /* 0xffffffffff027424 */ /* 0x000fc400078e00ff */
[----:B------:R-:W-:Y:S02]  /*03b0*/  IMAD.MOV.U32 R7, RZ, RZ, RZ ;  /* 0x000000ffff077224 */ /* 0x000fe400078e00ff */
[----:B--2---:R-:W-:Y:S02]  /*03c0*/  IMAD.IADD R8, R8, 0x1, -R3 ;  /* 0x0000000108087824 */ /* 0x004fe400078e0a03 */
[----:B---3--:R-:W-:-:S04]  /*03d0*/  IMAD.IADD R9, R9, 0x1, -R4 ;  /* 0x0000000109097824 */ /* 0x008fc800078e0a04 */
[----:B------:R-:W-:Y:S05]  /*03e0*/  @!P0 BRA `(.L_x_1) ;  /* 0x0000000800508947 */ /* 0x000fea0003800000 */
[----:B------:R-:W0:Y:S01]  /*03f0*/  LDC.64 R10, c[0x0][0x390] ;  /* 0x0000e400ff0a7b82 */ /* 0x000e220000000a00 */
[----:B------:R-:W-:Y:S01]  /*0400*/  LOP3.LUT R7, R15, 0x7ffffffc, RZ, 0xc0, !PT ;  /* 0x7ffffffc0f077812 */ /* 0x000fe200078ec0ff */
[----:B------:R-:W-:Y:S01]  /*0410*/  IMAD.MOV.U32 R5, RZ, RZ, -0x1 ;  /* 0xffffffffff057424 */ /* 0x000fe200078e00ff */
[----:B------:R-:W-:Y:S01]  /*0420*/  MOV R6, 0x7fffffff ;  /* 0x7fffffff00067802 */ /* 0x000fe20000000f00 */
[----:B------:R-:W-:Y:S02]  /*0430*/  IMAD.MOV.U32 R2, RZ, RZ, -0x1 ;  /* 0xffffffffff027424 */ /* 0x000fe400078e00ff */
[----:B------:R-:W-:-:S07]  /*0440*/  IMAD.MOV.U32 R23, RZ, RZ, RZ ;  /* 0x000000ffff177224 */ /* 0x000fce00078e00ff */
.L_x_10:
[----:B------:R-:W-:Y:S01]  /*0450*/  ISETP.NE.AND P0, PT, R23, R0, PT ;  /* 0x000000001700720c */ /* 0x000fe20003f05270 */
[----:B------:R-:W-:-:S12]  /*0460*/  BSSY.RECONVERGENT B0, `(.L_x_2) ;  /* 0x0000020000007945 */ /* 0x000fd80003800200 */
[----:B------:R-:W-:Y:S05]  /*0470*/  @!P0 BRA `(.L_x_3) ;  /* 0x0000000000788947 */ /* 0x000fea0003800000 */
[----:B0-----:R-:W-:-:S06]  /*0480*/  IMAD.WIDE.U32 R14, R23, 0x4, R10 ;  /* 0x00000004170e7825 */ /* 0x001fcc00078e000a */
[----:B------:R-:W2:Y:S02]  /*0490*/  LDG.E R14, desc[UR6][R14.64] ;  /* 0x000000060e0e7981 */ /* 0x000ea4000c1e1900 */
[----:B--2---:R-:W-:-:S13]  /*04a0*/  ISETP.GE.AND P0, PT, R14, 0x1, PT ;  /* 0x000000010e00780c */ /* 0x004fda0003f06270 */
[----:B------:R-:W-:Y:S05]  /*04b0*/  @!P0 BRA `(.L_x_3) ;  /* 0x0000000000688947 */ /* 0x000fea0003800000 */
[----:B------:R-:W0:Y:S08]  /*04c0*/  LDC.64 R16, c[0x0][0x380] ;  /* 0x0000e000ff107b82 */ /* 0x000e300000000a00 */
[----:B------:R-:W1:Y:S01]  /*04d0*/  LDC.64 R14, c[0x0][0x388] ;  /* 0x0000e200ff0e7b82 */ /* 0x000e620000000a00 */
[----:B0-----:R-:W-:-:S06]  /*04e0*/  IMAD.WIDE.U32 R24, R23, 0x4, R16 ;  /* 0x0000000417187825 */ /* 0x001fcc00078e0010 */
[----:B------:R-:W2:Y:S01]  /*04f0*/  LDG.E R24, desc[UR6][R24.64] ;  /* 0x0000000618187981 */ /* 0x000ea2000c1e1900 */
[----:B-1----:R-:W-:-:S06]  /*0500*/  IMAD.WIDE.U32 R26, R23, 0x4, R14 ;  /* 0x00000004171a7825 */ /* 0x002fcc00078e000e */
[----:B------:R-:W3:Y:S01]  /*0510*/  LDG.E R27, desc[UR6][R26.64] ;  /* 0x000000061a1b7981 */ /* 0x000ee2000c1e1900 */
[----:B--2---:R-:W-:-:S04]  /*0520*/  IMAD.IADD R28, R24, 0x1, -R3 ;  /* 0x00000001181c7824 */ /* 0x004fc800078e0a03 */
[----:B------:R-:W-:-:S04]  /*0530*/  IMAD.WIDE R16, R28, R9, RZ ;  /* 0x000000091c107225 */ /* 0x000fc800078e02ff */
[----:B---3--:R-:W-:-:S04]  /*0540*/  IMAD.IADD R29, R27, 0x1, -R4 ;  /* 0x000000011b1d7824 */ /* 0x008fc800078e0a04 */
[----:B------:R-:W-:-:S04]  /*0550*/  IMAD.WIDE R14, R29, R8, RZ ;  /* 0x000000081d0e7225 */ /* 0x000fc800078e02ff */
[----:B------:R-:W-:Y:S01]  /*0560*/  IMAD.WIDE R20, R28, R8, RZ ;  /* 0x000000081c147225 */ /* 0x000fe200078e02ff */
[----:B------:R-:W-:-:S03]  /*0570*/  ISETP.NE.U32.AND P0, PT, R16, R14, PT ;  /* 0x0000000e1000720c */ /* 0x000fc60003f05070 */
[----:B------:R-:W-:Y:S01]  /*0580*/  IMAD.WIDE R18, R29, R9, RZ ;  /* 0x000000091d127225 */ /* 0x000fe200078e02ff */
[----:B------:R-:W-:-:S04]  /*0590*/  ISETP.NE.AND.EX P0, PT, R17, R15, PT, P0 ;  /* 0x0000000f1100720c */ /* 0x000fc80003f05300 */
[----:B------:R-:W-:-:S04]  /*05a0*/  LOP3.LUT R18, R21, R19, RZ, 0xfc, !PT ;  /* 0x0000001315127212 */ /* 0x000fc800078efcff */
[----:B------:R-:W-:-:S13]  /*05b0*/  ISETP.LT.OR P0, PT, R18, RZ, P0 ;  /* 0x000000ff1200720c */ /* 0x000fda0000701670 */
[----:B------:R-:W-:Y:S05]  /*05c0*/  @P0 BRA `(.L_x_3) ;  /* 0x0000000000240947 */ /* 0x000fea0003800000 */
[----:B------:R-:W-:-:S04]  /*05d0*/  IMAD.WIDE R14, R28, R28, RZ ;  /* 0x0000001c1c0e7225 */ /* 0x000fc800078e02ff */
[----:B------:R-:W-:-:S03]  /*05e0*/  IMAD.WIDE R14, R29, R29, R14 ;  /* 0x0000001d1d0e7225 */ /* 0x000fc600078e020e */
[CC--:B------:R-:W-:Y:S02]  /*05f0*/  ISETP.GE.U32.AND P0, PT, R14.reuse, R5.reuse, PT ;  /* 0x000000050e00720c */ /* 0x0c0fe40003f06070 */
[CC--:B------:R-:W-:Y:S02]  /*0600*/  ISETP.LT.U32.AND P1, PT, R14.reuse, R5.reuse, PT ;  /* 0x000000050e00720c */ /* 0x0c0fe40003f21070 */
[CC--:B------:R-:W-:Y:S02]  /*0610*/  ISETP.GE.AND.EX P0, PT, R15.reuse, R6.reuse, PT, P0 ;  /* 0x000000060f00720c */ /* 0x0c0fe40003f06300 */
[----:B------:R-:W-:Y:S02]  /*0620*/  ISETP.LT.AND.EX P1, PT, R15, R6, PT, P1 ;  /* 0x000000060f00720c */ /* 0x000fe40003f21310 */
[----:B------:R-:W-:Y:S02]  /*0630*/  SEL R2, R23, R2, !P0 ;  /* 0x0000000217027207 */ /* 0x000fe40004000000 */
[----:B------:R-:W-:-:S02]  /*0640*/  SEL R5, R14, R5, P1 ;  /* 0x000000050e057207 */ /* 0x000fc40000800000 */
[----:B------:R-:W-:-:S07]  /*0650*/  SEL R6, R15, R6, P1 ;  /* 0x000000060f067207 */ /* 0x000fce0000800000 */
.L_x_3:
[----:B------:R-:W-:Y:S05]  /*0660*/  BSYNC.RECONVERGENT B0 ;  /* 0x0000000000007941 */ /* 0x000fea0003800200 */
.L_x_2:
[----:B------:R-:W-:Y:S01]  /*0670*/  IADD3 R29, PT, PT, R23, 0x1, RZ ;  /* 0x00000001171d7810 */ /* 0x000fe20007ffe0ff */
[----:B------:R-:W-:Y:S03]  /*0680*/  BSSY.RECONVERGENT B0, `(.L_x_4) ;  /* 0x0000021000007945 */ /* 0x000fe60003800200 */
[----:B------:R-:W-:-:S13]  /*0690*/  ISETP.NE.AND P0, PT, R29, R0, PT ;  /* 0x000000001d00720c */ /* 0x000fda0003f05270 */
        /* <DEDUP_REMOVED lines=31> */
.L_x_5:
[----:B------:R-:W-:Y:S05]  /*0890*/  BSYNC.RECONVERGENT B0 ;  /* 0x0000000000007941 */ /* 0x000fea0003800200 */
.L_x_4:
[----:B------:R-:W-:Y:S01]  /*08a0*/  VIADD R29, R23, 0x2 ;  /* 0x00000002171d7836 */ /* 0x000fe20000000000 */
[----:B------:R-:W-:Y:S04]  /*08b0*/  BSSY.RECONVERGENT B0, `(.L_x_6) ;  /* 0x0000021000007945 */ /* 0x000fe80003800200 */
        /* <DEDUP_REMOVED lines=12> */
[----:B--2---:R-:W-:Y:S01]  /*0980*/  IADD3 R25, PT, PT, -R4, R25, RZ ;  /* 0x0000001904197210 */ /* 0x004fe20007ffe1ff */
[----:B---3--:R-:W-:-:S04]  /*0990*/  IMAD.IADD R28, R26, 0x1, -R3 ;  /* 0x000000011a1c7824 */ /* 0x008fc800078e0a03 */
[----:B------:R-:W-:-:S04]  /*09a0*/  IMAD.WIDE R16, R25, R8, RZ ;  /* 0x0000000819107225 */ /* 0x000fc800078e02ff */
        /* <DEDUP_REMOVED lines=17> */
.L_x_7:
[----:B------:R-:W-:Y:S05]  /*0ac0*/  BSYNC.RECONVERGENT B0 ;  /* 0x0000000000007941 */ /* 0x000fea0003800200 */
.L_x_6:
        /* <DEDUP_REMOVED lines=34> */
.L_x_9:
[----:B------:R-:W-:Y:S05]  /*0cf0*/  BSYNC.RECONVERGENT B0 ;  /* 0x0000000000007941 */ /* 0x000fea0003800200 */
.L_x_8:
[----:B------:R-:W-:-:S05]  /*0d00*/  VIADD R23, R23, 0x4 ;  /* 0x0000000417177836 */ /* 0x000fca0000000000 */
[----:B------:R-:W-:-:S13]  /*0d10*/  ISETP.NE.AND P0, PT, R23, R7, PT ;  /* 0x000000071700720c */ /* 0x000fda0003f05270 */
[----:B------:R-:W-:Y:S05]  /*0d20*/  @P0 BRA `(.L_x_10) ;  /* 0xfffffff400c80947 */ /* 0x000fea000383ffff */
.L_x_1:
[----:B------:R-:W1:Y:S02]  /*0d30*/  LDCU UR5, c[0x0][0x3a0] ;  /* 0x00007400ff0577ac */ /* 0x000e640008000800 */
[----:B-1----:R-:W-:-:S09]  /*0d40*/  ULOP3.LUT UP0, UR5, UR5, 0x3, URZ, 0xc0, !UPT ;  /* 0x0000000305057892 */ /* 0x002fd2000f80c0ff */
[----:B------:R-:W-:Y:S05]  /*0d50*/  BRA.U !UP0, `(.L_x_0) ;  /* 0x0000000108c07547 */ /* 0x000fea000b800000 */
[----:B0-----:R-:W0:Y:S01]  /*0d60*/  LDC.64 R10, c[0x0][0x388] ;  /* 0x0000e200ff0a7b82 */ /* 0x001e220000000a00 */
[----:B------:R-:W-:Y:S01]  /*0d70*/  IADD3 R22, PT, PT, R7, -UR4, -R22 ;  /* 0x8000000407167c10 */ /* 0x000fe2000fffe816 */
[----:B------:R-:W-:-:S06]  /*0d80*/  UIADD3 UR5, UPT, UPT, -UR5, URZ, URZ ;  /* 0x000000ff05057290 */ /* 0x000fcc000fffe1ff */
[----:B------:R-:W1:Y:S08]  /*0d90*/  LDC.64 R14, c[0x0][0x380] ;  /* 0x0000e000ff0e7b82 */ /* 0x000e700000000a00 */
[----:B------:R-:W2:Y:S01]  /*0da0*/  LDC.64 R20, c[0x0][0x390] ;  /* 0x0000e400ff147b82 */ /* 0x000ea20000000a00 */
[----:B0-----:R-:W-:-:S04]  /*0db0*/  IMAD.WIDE.U32 R10, R7, 0x4, R10 ;  /* 0x00000004070a7825 */ /* 0x001fc800078e000a */
[----:B-1----:R-:W-:-:S04]  /*0dc0*/  IMAD.WIDE.U32 R14, R7, 0x4, R14 ;  /* 0x00000004070e7825 */ /* 0x002fc800078e000e */
[----:B--2---:R-:W-:-:S07]  /*0dd0*/  IMAD.WIDE.U32 R20, R7, 0x4, R20 ;  /* 0x0000000407147825 */ /* 0x004fce00078e0014 */
.L_x_13:
[----:B------:R-:W-:Y:S01]  /*0de0*/  ISETP.NE.AND P0, PT, R22, RZ, PT ;  /* 0x000000ff1600720c */ /* 0x000fe20003f05270 */
[----:B------:R-:W-:-:S12]  /*0df0*/  BSSY.RECONVERGENT B0, `(.L_x_11) ;  /* 0x000001b000007945 */ /* 0x000fd80003800200 */
[----:B------:R-:W-:Y:S05]  /*0e00*/  @!P0 BRA `(.L_x_12) ;  /* 0x0000000000648947 */ /* 0x000fea0003800000 */
[----:B------:R-:W2:Y:S02]  /*0e10*/  LDG.E R16, desc[UR6][R20.64] ;  /* 0x0000000614107981 */ /* 0x000ea4000c1e1900 */
[----:B--2---:R-:W-:-:S13]  /*0e20*/  ISETP.GE.AND P0, PT, R16, 0x1, PT ;  /* 0x000000011000780c */ /* 0x004fda0003f06270 */
[----:B------:R-:W-:Y:S05]  /*0e30*/  @!P0 BRA `(.L_x_12) ;  /* 0x0000000000588947 */ /* 0x000fea0003800000 */
[----:B------:R-:W2:Y:S04]  /*0e40*/  LDG.E R24, desc[UR6][R14.64] ;  /* 0x000000060e187981 */ /* 0x000ea8000c1e1900 */
[----:B------:R-:W3:Y:S01]  /*0e50*/  LDG.E R23, desc[UR6][R10.64] ;  /* 0x000000060a177981 */ /* 0x000ee2000c1e1900 */
[----:B--2---:R-:W-:Y:S01]  /*0e60*/  IADD3 R24, PT, PT, -R3, R24, RZ ;  /* 0x0000001803187210 */ /* 0x004fe20007ffe1ff */
[----:B---3--:R-:W-:-:S04]  /*0e70*/  IMAD.IADD R23, R23, 0x1, -R4 ;  /* 0x0000000117177824 */ /* 0x008fc800078e0a04 */
[----:B------:R-:W-:-:S04]  /*0e80*/  IMAD.WIDE R16, R24, R9, RZ ;  /* 0x0000000918107225 */ /* 0x000fc800078e02ff */
[----:B------:R-:W-:-:S03]  /*0e90*/  IMAD.WIDE R18, R23, R8, RZ ;  /* 0x0000000817127225 */ /* 0x000fc600078e02ff */
[----:B------:R-:W-:-:S04]  /*0ea0*/  ISETP.NE.U32.AND P0, PT, R16, R18, PT ;  /* 0x000000121000720c */ /* 0x000fc80003f05070 */
[----:B------:R-:W-:Y:S01]  /*0eb0*/  ISETP.NE.AND.EX P0, PT, R17, R19, PT, P0 ;  /* 0x000000131100720c */ /* 0x000fe20003f05300 */
[----:B------:R-:W-:-:S04]  /*0ec0*/  IMAD.WIDE R18, R24, R8, RZ ;  /* 0x0000000818127225 */ /* 0x000fc800078e02ff */
[----:B------:R-:W-:-:S05]  /*0ed0*/  IMAD.WIDE R16, R23, R9, RZ ;  /* 0x0000000917107225 */ /* 0x000fca00078e02ff */
        /* <DEDUP_REMOVED lines=12> */
.L_x_12:
[----:B------:R-:W-:Y:S05]  /*0fa0*/  BSYNC.RECONVERGENT B0 ;  /* 0x0000000000007941 */ /* 0x000fea0003800200 */
.L_x_11:
[----:B------:R-:W-:Y:S01]  /*0fb0*/  UIADD3 UR5, UPT, UPT, UR5, 0x1, URZ ;  /* 0x0000000105057890 */ /* 0x000fe2000fffe0ff */
[----:B------:R-:W-:Y:S01]  /*0fc0*/  IADD3 R10, P0, PT, R10, 0x4, RZ ;  /* 0x000000040a0a7810 */ /* 0x000fe20007f1e0ff */
[----:B------:R-:W-:Y:S01]  /*0fd0*/  VIADD R7, R7, 0x1 ;  /* 0x0000000107077836 */ /* 0x000fe20000000000 */
[----:B------:R-:W-:Y:S01]  /*0fe0*/  IADD3 R20, P2, PT, R20, 0x4, RZ ;  /* 0x0000000414147810 */ /* 0x000fe20007f5e0ff */
[----:B------:R-:W-:Y:S01]  /*0ff0*/  UISETP.NE.AND UP0, UPT, UR5, URZ, UPT ;  /* 0x000000ff0500728c */ /* 0x000fe2000bf05270 */
[----:B------:R-:W-:Y:S01]  /*1000*/  IADD3 R14, P1, PT, R14, 0x4, RZ ;  /* 0x000000040e0e7810 */ /* 0x000fe20007f3e0ff */
[----:B------:R-:W-:Y:S02]  /*1010*/  VIADD R22, R22, 0x1 ;  /* 0x0000000116167836 */ /* 0x000fe40000000000 */
[----:B------:R-:W-:Y:S01]  /*1020*/  IMAD.X R11, RZ, RZ, R11, P0 ;  /* 0x000000ffff0b7224 */ /* 0x000fe200000e060b */
[----:B------:R-:W-:Y:S01]  /*1030*/  IADD3.X R15, PT, PT, RZ, R15, RZ, P1, !PT ;  /* 0x0000000fff0f7210 */ /* 0x000fe20000ffe4ff */
[----:B------:R-:W-:-:S03]  /*1040*/  IMAD.X R21, RZ, RZ, R21, P2 ;  /* 0x000000ffff157224 */ /* 0x000fc600010e0615 */
[----:B------:R-:W-:Y:S05]  /*1050*/  BRA.U UP0, `(.L_x_13) ;  /* 0xfffffffd00607547 */ /* 0x000fea000b83ffff */
.L_x_0:
[----:B------:R-:W-:Y:S01]  /*1060*/  BAR.SYNC.DEFER_BLOCKING 0x0 ;  /* 0x0000000000007b1d */ /* 0x000fe20000010000 */
[----:B------:R-:W-:-:S05]  /*1070*/  ISETP.NE.AND P0, PT, R2, -0x1, PT ;  /* 0xffffffff0200780c */ /* 0x000fca0003f05270 */
[----:B------:R-:W-:Y:S08]  /*1080*/  BSSY.RECONVERGENT B0, `(.L_x_14) ;  /* 0x000000a000007945 */ /* 0x000ff00003800200 */
[----:B------:R-:W-:Y:S05]  /*1090*/  @!P0 BRA `(.L_x_15) ;  /* 0x0000000000208947 */ /* 0x000fea0003800000 */
[----:B------:R-:W1:Y:S01]  /*10a0*/  LDC.64 R6, c[0x0][0x390] ;  /* 0x0000e400ff067b82 */ /* 0x000e620000000a00 */
[----:B------:R-:W-:-:S07]  /*10b0*/  IMAD.MOV.U32 R9, RZ, RZ, -0x1 ;  /* 0xffffffffff097424 */ /* 0x000fce00078e00ff */
[----:B------:R-:W2:Y:S01]  /*10c0*/  LDC.64 R4, c[0x0][0x398] ;  /* 0x0000e600ff047b82 */ /* 0x000ea20000000a00 */
[----:B-1----:R-:W-:-:S04]  /*10d0*/  IMAD.WIDE R2, R2, 0x4, R6 ;  /* 0x0000000402027825 */ /* 0x002fc800078e0206 */
[----:B------:R-:W-:Y:S01]  /*10e0*/  IMAD.MOV.U32 R7, RZ, RZ, 0x1 ;  /* 0x00000001ff077424 */ /* 0x000fe200078e00ff */
[----:B------:R1:W-:Y:S01]  /*10f0*/  REDG.E.ADD.STRONG.GPU desc[UR6][R2.64], R9 ;  /* 0x000000090200798e */ /* 0x0003e2000c12e106 */
[----:B--2---:R-:W-:-:S05]  /*1100*/  IMAD.WIDE R4, R0, 0x4, R4 ;  /* 0x0000000400047825 */ /* 0x004fca00078e0204 */
[----:B------:R1:W-:Y:S02]  /*1110*/  REDG.E.ADD.STRONG.GPU desc[UR6][R4.64], R7 ;  /* 0x000000070400798e */ /* 0x0003e4000c12e106 */
.L_x_15:
[----:B------:R-:W-:Y:S05]  /*1120*/  BSYNC.RECONVERGENT B0 ;  /* 0x0000000000007941 */ /* 0x000fea0003800200 */
.L_x_14:
[----:B------:R-:W-:Y:S06]  /*1130*/  BAR.SYNC.DEFER_BLOCKING 0x0 ;  /* 0x0000000000007b1d */ /* 0x000fec0000010000 */
[----:B------:R-:W2:Y:S02]  /*1140*/  LDG.E R12, desc[UR6][R12.64] ;  /* 0x000000060c0c7981 */ /* 0x000ea4000c1e1900 */
[----:B-1----:R-:W1:Y:S01]  /*1150*/  LDC.64 R4, c[0x0][0x3b0] ;  /* 0x0000ec00ff047b82 */ /* 0x002e620000000a00 */
[----:B------:R-:W-:Y:S01]  /*1160*/  BSSY.RECONVERGENT B0, `(.L_x_16) ;  /* 0x000000a000007945 */ /* 0x000fe20003800200 */
[----:B--2---:R-:W-:-:S13]  /*1170*/  ISETP.GE.AND P0, PT, R12, 0x1, PT ;  /* 0x000000010c00780c */ /* 0x004fda0003f06270 */
[----:B-1----:R-:W-:Y:S05]  /*1180*/  @!P0 BRA `(.L_x_17) ;  /* 0x00000000001c8947 */ /* 0x002fea0003800000 */
[----:B------:R-:W1:Y:S01]  /*1190*/  S2R R0, SR_LANEID ;  /* 0x0000000000007919 */ /* 0x000e620000000000 */
[----:B------:R-:W2:Y:S01]  /*11a0*/  LDC.64 R2, c[0x0][0x3b0] ;  /* 0x0000ec00ff027b82 */ /* 0x000ea20000000a00 */
[----:B------:R-:W-:Y:S02]  /*11b0*/  VOTEU.ANY UR4, UPT, PT ;  /* 0x0000000000047886 */ /* 0x000fe400038e0100 */
[----:B------:R-:W-:Y:S02]  /*11c0*/  UFLO.U32 UR5, UR4 ;  /* 0x00000004000572bd */ /* 0x000fe400080e0000 */
[----:B------:R-:W2:Y:S04]  /*11d0*/  POPC R7, UR4 ;  /* 0x0000000400077d09 */ /* 0x000ea80008000000 */
[----:B-1----:R-:W-:-:S13]  /*11e0*/  ISETP.EQ.U32.AND P0, PT, R0, UR5, PT ;  /* 0x0000000500007c0c */ /* 0x002fda000bf02070 */
[----:B--2---:R1:W-:Y:S02]  /*11f0*/  @P0 REDG.E.ADD.STRONG.GPU desc[UR6][R2.64], R7 ;  /* 0x000000070200098e */ /* 0x0043e4000c12e106 */
.L_x_17:
[----:B------:R-:W-:Y:S05]  /*1200*/  BSYNC.RECONVERGENT B0 ;  /* 0x0000000000007941 */ /* 0x000fea0003800200 */
.L_x_16:
[----:B------:R-:W-:Y:S06]  /*1210*/  BAR.SYNC.DEFER_BLOCKING 0x0 ;  /* 0x0000000000007b1d */ /* 0x000fec0000010000 */
[----:B------:R-:W2:Y:S02]  /*1220*/  LDG.E R4, desc[UR6][R4.64] ;  /* 0x0000000604047981 */ /* 0x000ea4000c1e1900 */
[----:B--2---:R-:W-:-:S13]  /*1230*/  ISETP.GT.AND P0, PT, R4, 0x1, PT ;  /* 0x000000010400780c */ /* 0x004fda0003f04270 */
[----:B-1----:R-:W1:Y:S02]  /*1240*/  @!P0 LDC.64 R2, c[0x0][0x3a8] ;  /* 0x0000ea00ff028b82 */ /* 0x002e640000000a00 */
[----:B-1----:R-:W-:Y:S06]  /*1250*/  @!P0 STG.E.U8 desc[UR6][R2.64], RZ ;  /* 0x000000ff02008986 */ /* 0x002fec000c101106 */
[----:B------:R-:W-:Y:S06]  /*1260*/  BAR.SYNC.DEFER_BLOCKING 0x0 ;  /* 0x0000000000007b1d */ /* 0x000fec0000010000 */
[----:B------:R-:W-:Y:S05]  /*1270*/  EXIT ;  /* 0x000000000000794d */ /* 0x000fea0003800000 */
.L_x_18:
[----:B------:R-:W-:-:S00]  /*1280*/  BRA `(.L_x_18) ;  /* 0xfffffffc00fc7947 */ /* 0x000fc0000383ffff */
[----:B------:R-:W-:-:S00]  /*1290*/  NOP ;  /* 0x0000000000007918 */ /* 0x000fc00000000000 */
        /* <DEDUP_REMOVED lines=14> */
.L_x_20:


//--------------------- .text._Z16initializeHealthPiii --------------------------
	.section	.text._Z16initializeHealthPiii,"ax",@progbits
	.align	128
        .global         _Z16initializeHealthPiii
        .type           _Z16initializeHealthPiii,@function
        .size           _Z16initializeHealthPiii,(.L_x_21 - _Z16initializeHealthPiii)
        .other          _Z16initializeHealthPiii,@"STO_CUDA_ENTRY STV_DEFAULT"
_Z16initializeHealthPiii:
.text._Z16initializeHealthPiii:
[----:B------:R-:W-:Y:S01]  /*0000*/  LDC R1, c[0x0][0x37c] ;  /* 0x0000df00ff017b82 */ /* 0x000fe20000000800 */
[----:B------:R-:W0:Y:S07]  /*0010*/  S2R R5, SR_TID.X ;  /* 0x0000000000057919 */ /* 0x000e2e0000002100 */
[----:B------:R-:W0:Y:S01]  /*0020*/  S2UR UR4, SR_CTAID.X ;  /* 0x00000000000479c3 */ /* 0x000e220000002500 */
[----:B------:R-:W1:Y:S07]  /*0030*/  LDCU UR5, c[0x0][0x38c] ;  /* 0x00007180ff0577ac */ /* 0x000e6e0008000800 */
[----:B------:R-:W0:Y:S02]  /*0040*/  LDC R0, c[0x0][0x360] ;  /* 0x0000d800ff007b82 */ /* 0x000e240000000800 */
[----:B0-----:R-:W-:-:S05]  /*0050*/  IMAD R5, R0, UR4, R5 ;  /* 0x0000000400057c24 */ /* 0x001fca000f8e0205 */
[----:B-1----:R-:W-:-:S13]  /*0060*/  ISETP.GE.AND P0, PT, R5, UR5, PT ;  /* 0x0000000505007c0c */ /* 0x002fda000bf06270 */
[----:B------:R-:W-:Y:S05]  /*0070*/  @P0 EXIT ;  /* 0x000000000000094d */ /* 0x000fea0003800000 */
[----:B------:R-:W0:Y:S01]  /*0080*/  LDC.64 R2, c[0x0][0x380] ;  /* 0x0000e000ff027b82 */ /* 0x000e220000000a00 */
[----:B------:R-:W1:Y:S07]  /*0090*/  LDCU.64 UR4, c[0x0][0x358] ;  /* 0x00006b00ff0477ac */ /* 0x000e6e0008000a00 */
[----:B------:R-:W1:Y:S01]  /*00a0*/  LDC R7, c[0x0][0x388] ;  /* 0x0000e200ff077b82 */ /* 0x000e620000000800 */
[----:B0-----:R-:W-:-:S05]  /*00b0*/  IMAD.WIDE R2, R5, 0x4, R2 ;  /* 0x0000000405027825 */ /* 0x001fca00078e0202 */
[----:B-1----:R-:W-:Y:S01]  /*00c0*/  STG.E desc[UR4][R2.64], R7 ;  /* 0x0000000702007986 */ /* 0x002fe2000c101904 */
[----:B------:R-:W-:Y:S05]  /*00d0*/  EXIT ;  /* 0x000000000000794d */ /* 0x000fea0003800000 */
.L_x_19:
        /* <DEDUP_REMOVED lines=10> */
.L_x_21:


//--------------------- .nv.shared.reserved.0     --------------------------
	.section	.nv.shared.reserved.0,"aw",@nobits
	.weak		__nv_reservedSMEM_offset_0_alias
	.size		__nv_reservedSMEM_offset_0_alias, 0, 64
	.other		__nv_reservedSMEM_offset_0_alias,@"STO_CUDA_RESERVED_SHARED STV_DEFAULT"
__nv_reservedSMEM_offset_0_alias:
	.zero		0
	.zero		64


//--------------------- .nv.constant0._Z13simulateRoundPiS_S_S_iiPbS_ --------------------------
	.section	.nv.constant0._Z13simulateRoundPiS_S_S_iiPbS_,"a",@progbits
	.sectionflags	@""
	.align	4
.nv.constant0._Z13simulateRoundPiS_S_S_iiPbS_:
	.zero		952


//--------------------- .nv.constant0._Z16initializeHealthPiii --------------------------
	.section	.nv.constant0._Z16initializeHealthPiii,"a",@progbits
	.sectionflags	@""
	.align	4
.nv.constant0._Z16initializeHealthPiii:
	.zero		912


//--------------------- SYMBOLS --------------------------

	.type		.nv.reservedSmem.offset0,@object
	.size		.nv.reservedSmem.offset0,0x4
